//
// Generated by NVIDIA NVVM Compiler
//
// Compiler Build ID: CL-36424714
// Cuda compilation tools, release 13.0, V13.0.88
// Based on NVVM 20.0.0
//

.version 9.0
.target sm_100
.address_size 64

	// .globl	_Z10NULLKernelv

.visible .entry _Z10NULLKernelv()
{


	ret;

}


// ===== COMPILED SASS (sm_100) =====

	.target	sm_100

	.elftype	@"ET_EXEC"


//--------------------- .note.nv.tkinfo           --------------------------
	.section	.note.nv.tkinfo,"",@"SHT_NOTE"
	.sectionflags	@"SHF_NOTE_NV_TKINFO"
	.tkinfo
        /*0018*/ 	.word	0x00000002
        /*0030*/ 	.string	""
        /*0030*/ 	.string	"ptxas"
        /*0030*/ 	.string	"Cuda compilation tools, release 13.0, V13.0.88"
        /*0030*/ 	.string	"Build cuda_13.0.r13.0/compiler.36424714_0"
        /*0030*/ 	.string	"-arch sm_100 -m 64 "



//--------------------- .note.nv.cuinfo           --------------------------
	.section	.note.nv.cuinfo,"",@"SHT_NOTE"
	.sectionflags	@"SHF_NOTE_NV_CUINFO"
        /*0018*/ 	.short	0x0002
        /*001a*/ 	.short	0x0064
        /*001c*/ 	.short	0x0082
	.zero		2


//--------------------- .nv.info                  --------------------------
	.section	.nv.info,"",@"SHT_CUDA_INFO"
	.align	4


	//----- nvinfo : EIATTR_REGCOUNT
	.align		4
        /*0000*/ 	.byte	0x04, 0x2f
        /*0002*/ 	.short	(.L_1 - .L_0)
	.align		4
.L_0:
        /*0004*/ 	.word	index@(_Z10NULLKernelv)
        /*0008*/ 	.word	0x00000004


	//----- nvinfo : EIATTR_FRAME_SIZE
	.align		4
.L_1:
        /*000c*/ 	.byte	0x04, 0x11
        /*000e*/ 	.short	(.L_3 - .L_2)
	.align		4
.L_2:
        /*0010*/ 	.word	index@(_Z10NULLKernelv)
        /*0014*/ 	.word	0x00000000


	//----- nvinfo : EIATTR_MIN_STACK_SIZE
	.align		4
.L_3:
        /*0018*/ 	.byte	0x04, 0x12
        /*001a*/ 	.short	(.L_5 - .L_4)
	.align		4
.L_4:
        /*001c*/ 	.word	index@(_Z10NULLKernelv)
        /*0020*/ 	.word	0x00000000
.L_5:


//--------------------- .nv.compat                --------------------------
	.section	.nv.compat,"",@"SHT_CUDA_COMPAT_INFO"
	.align	4
        /*0000*/ 	.byte	0x02, 0x09, 0x00, 0x00, 0x02, 0x02, 0x01, 0x00, 0x02, 0x05, 0x05, 0x00, 0x03, 0x07, 0x01, 0x01
        /*0010*/ 	.byte	0x02, 0x03, 0x00, 0x00, 0x02, 0x06, 0x01, 0x00, 0x04, 0x0b, 0x08, 0x00, 0x09, 0x00, 0x00, 0x00
        /*0020*/ 	.byte	0x00, 0x00, 0x00, 0x00


//--------------------- .nv.info._Z10NULLKernelv  --------------------------
	.section	.nv.info._Z10NULLKernelv,"",@"SHT_CUDA_INFO"
	.sectionflags	@""
	.align	4


	//----- nvinfo : EIATTR_CUDA_API_VERSION
	.align		4
        /*0000*/ 	.byte	0x04, 0x37
        /*0002*/ 	.short	(.L_7 - .L_6)
.L_6:
        /*0004*/ 	.word	0x00000082


	//----- nvinfo : EIATTR_SPARSE_MMA_MASK
	.align		4
.L_7:
        /*0008*/ 	.byte	0x03, 0x50
        /*000a*/ 	.short	0x0000


	//----- nvinfo : EIATTR_MAXREG_COUNT
	.align		4
        /*000c*/ 	.byte	0x03, 0x1b
        /*000e*/ 	.short	0x00ff


	//----- nvinfo : EIATTR_MERCURY_ISA_VERSION
	.align		4
        /*0010*/ 	.byte	0x03, 0x5f
        /*0012*/ 	.short	0x0101


	//----- nvinfo : EIATTR_VRC_CTA_INIT_COUNT
	.align		4
        /*0014*/ 	.byte	0x02, 0x4a
	.zero		1
	.zero		1


	//----- nvinfo : EIATTR_EXIT_INSTR_OFFSETS
	.align		4
        /*0018*/ 	.byte	0x04, 0x1c
        /*001a*/ 	.short	(.L_9 - .L_8)


	//   ....[0]....
.L_8:
        /*001c*/ 	.word	0x00000010


	//----- nvinfo : EIATTR_SW_WAR
	.align		4
.L_9:
        /*0020*/ 	.byte	0x04, 0x36
        /*0022*/ 	.short	(.L_11 - .L_10)
.L_10:
        /*0024*/ 	.word	0x00000008
.L_11:


//--------------------- .nv.callgraph             --------------------------
	.section	.nv.callgraph,"",@"SHT_CUDA_CALLGRAPH"
	.align	4
	.sectionentsize	8
	.align		4
        /*0000*/ 	.word	0x00000000
	.align		4
        /*0004*/ 	.word	0xffffffff
	.align		4
        /*0008*/ 	.word	0x00000000
	.align		4
        /*000c*/ 	.word	0xfffffffe
	.align		4
        /*0010*/ 	.word	0x00000000
	.align		4
        /*0014*/ 	.word	0xfffffffd
	.align		4
        /*0018*/ 	.word	0x00000000
	.align		4
        /*001c*/ 	.word	0xfffffffc


//--------------------- .text._Z10NULLKernelv     --------------------------
	.section	.text._Z10NULLKernelv,"ax",@progbits
	.align	128
        .global         _Z10NULLKernelv
        .type           _Z10NULLKernelv,@function
        .size           _Z10NULLKernelv,(.L_x_1 - _Z10NULLKernelv)
        .other          _Z10NULLKernelv,@"STO_CUDA_ENTRY STV_DEFAULT"
_Z10NULLKernelv:
.text._Z10NULLKernelv:
[----:B------:R-:W-:Y:S01]  /*0000*/  LDC R1, c[0x0][0x37c] ;  /* 0x0000df00ff017b82 */ /* 0x000fe20000000800 */
[----:B------:R-:W-:Y:S05]  /*0010*/  EXIT ;  /* 0x000000000000794d */ /* 0x000fea0003800000 */
.L_x_0:
[----:B------:R-:W-:-:S00]  /*0020*/  BRA `(.L_x_0) ;  /* 0xfffffffc00fc7947 */ /* 0x000fc0000383ffff */
[----:B------:R-:W-:-:S00]  /*0030*/  NOP ;  /* 0x0000000000007918 */ /* 0x000fc00000000000 */
        /* <DEDUP_REMOVED lines=12> */
.L_x_1:


//--------------------- .nv.shared.reserved.0     --------------------------
	.section	.nv.shared.reserved.0,"aw",@nobits
	.weak		__nv_reservedSMEM_offset_0_alias
	.size		__nv_reservedSMEM_offset_0_alias, 0, 64
	.other		__nv_reservedSMEM_offset_0_alias,@"STO_CUDA_RESERVED_SHARED STV_DEFAULT"
__nv_reservedSMEM_offset_0_alias:
	.zero		0
	.zero		64


//--------------------- .nv.constant0._Z10NULLKernelv --------------------------
	.section	.nv.constant0._Z10NULLKernelv,"a",@progbits
	.sectionflags	@""
	.align	4
.nv.constant0._Z10NULLKernelv:
	.zero		896


//--------------------- SYMBOLS --------------------------

	.type		.nv.reservedSmem.offset0,@object
	.size		.nv.reservedSmem.offset0,0x4
